//
// Generated by NVIDIA NVVM Compiler
//
// Compiler Build ID: CL-36424714
// Cuda compilation tools, release 13.0, V13.0.88
// Based on NVVM 20.0.0
//

.version 9.0
.target sm_100
.address_size 64

	// .globl	kernel4

.visible .entry kernel4(
	.param .u64 .ptr .align 1 kernel4_param_0
)
{
	.reg .pred 	%p<3>;
	.reg .b32 	%r<8>;
	.reg .b64 	%rd<5>;

	ld.param.u64 	%rd1, [kernel4_param_0];
	mov.u32 	%r1, %tid.x;
	mov.u32 	%r2, %ctaid.x;
	mov.u32 	%r3, %ntid.x;
	mad.lo.s32 	%r4, %r2, %r3, %r1;
	and.b32  	%r5, %r4, 1;
	setp.eq.b32 	%p1, %r5, 1;
	setp.lt.u32 	%p2, %r4, 64;
	selp.b32 	%r6, 1, 2, %p2;
	selp.b32 	%r7, 3, %r6, %p1;
	cvta.to.global.u64 	%rd2, %rd1;
	mul.wide.u32 	%rd3, %r4, 4;
	add.s64 	%rd4, %rd2, %rd3;
	st.global.u32 	[%rd4], %r7;
	ret;

}


// ===== COMPILED SASS (sm_100) =====

	.target	sm_100

	.elftype	@"ET_EXEC"


//--------------------- .note.nv.tkinfo           --------------------------
	.section	.note.nv.tkinfo,"",@"SHT_NOTE"
	.sectionflags	@"SHF_NOTE_NV_TKINFO"
	.tkinfo
        /*0018*/ 	.word	0x00000002
        /*0030*/ 	.string	""
        /*0030*/ 	.string	"ptxas"
        /*0030*/ 	.string	"Cuda compilation tools, release 13.0, V13.0.88"
        /*0030*/ 	.string	"Build cuda_13.0.r13.0/compiler.36424714_0"
        /*0030*/ 	.string	"-arch sm_100 -m 64 "



//--------------------- .note.nv.cuinfo           --------------------------
	.section	.note.nv.cuinfo,"",@"SHT_NOTE"
	.sectionflags	@"SHF_NOTE_NV_CUINFO"
        /*0018*/ 	.short	0x0002
        /*001a*/ 	.short	0x0064
        /*001c*/ 	.short	0x0082
	.zero		2


//--------------------- .nv.info                  --------------------------
	.section	.nv.info,"",@"SHT_CUDA_INFO"
	.align	4


	//----- nvinfo : EIATTR_REGCOUNT
	.align		4
        /*0000*/ 	.byte	0x04, 0x2f
        /*0002*/ 	.short	(.L_1 - .L_0)
	.align		4
.L_0:
        /*0004*/ 	.word	index@(kernel4)
        /*0008*/ 	.word	0x00000008


	//----- nvinfo : EIATTR_FRAME_SIZE
	.align		4
.L_1:
        /*000c*/ 	.byte	0x04, 0x11
        /*000e*/ 	.short	(.L_3 - .L_2)
	.align		4
.L_2:
        /*0010*/ 	.word	index@(kernel4)
        /*0014*/ 	.word	0x00000000


	//----- nvinfo : EIATTR_MIN_STACK_SIZE
	.align		4
.L_3:
        /*0018*/ 	.byte	0x04, 0x12
        /*001a*/ 	.short	(.L_5 - .L_4)
	.align		4
.L_4:
        /*001c*/ 	.word	index@(kernel4)
        /*0020*/ 	.word	0x00000000
.L_5:


//--------------------- .nv.compat                --------------------------
	.section	.nv.compat,"",@"SHT_CUDA_COMPAT_INFO"
	.align	4
        /*0000*/ 	.byte	0x02, 0x09, 0x00, 0x00, 0x02, 0x02, 0x01, 0x00, 0x02, 0x05, 0x05, 0x00, 0x03, 0x07, 0x01, 0x01
        /*0010*/ 	.byte	0x02, 0x03, 0x00, 0x00, 0x02, 0x06, 0x01, 0x00, 0x04, 0x0b, 0x08, 0x00, 0x09, 0x00, 0x00, 0x00
        /*0020*/ 	.byte	0x00, 0x00, 0x00, 0x00


//--------------------- .nv.info.kernel4          --------------------------
	.section	.nv.info.kernel4,"",@"SHT_CUDA_INFO"
	.sectionflags	@""
	.align	4


	//----- nvinfo : EIATTR_CUDA_API_VERSION
	.align		4
        /*0000*/ 	.byte	0x04, 0x37
        /*0002*/ 	.short	(.L_7 - .L_6)
.L_6:
        /*0004*/ 	.word	0x00000082


	//----- nvinfo : EIATTR_KPARAM_INFO
	.align		4
.L_7:
        /*0008*/ 	.byte	0x04, 0x17
        /*000a*/ 	.short	(.L_9 - .L_8)
.L_8:
        /*000c*/ 	.word	0x00000000
        /*0010*/ 	.short	0x0000
        /*0012*/ 	.short	0x0000
        /*0014*/ 	.byte	0x00, 0xf5, 0x21, 0x00


	//----- nvinfo : EIATTR_SPARSE_MMA_MASK
	.align		4
.L_9:
        /*0018*/ 	.byte	0x03, 0x50
        /*001a*/ 	.short	0x0000


	//----- nvinfo : EIATTR_MAXREG_COUNT
	.align		4
        /*001c*/ 	.byte	0x03, 0x1b
        /*001e*/ 	.short	0x00ff


	//----- nvinfo : EIATTR_MERCURY_ISA_VERSION
	.align		4
        /*0020*/ 	.byte	0x03, 0x5f
        /*0022*/ 	.short	0x0101


	//----- nvinfo : EIATTR_VRC_CTA_INIT_COUNT
	.align		4
        /*0024*/ 	.byte	0x02, 0x4a
	.zero		1
	.zero		1


	//----- nvinfo : EIATTR_EXIT_INSTR_OFFSETS
	.align		4
        /*0028*/ 	.byte	0x04, 0x1c
        /*002a*/ 	.short	(.L_11 - .L_10)


	//   ....[0]....
.L_10:
        /*002c*/ 	.word	0x000000f0


	//----- nvinfo : EIATTR_CBANK_PARAM_SIZE
	.align		4
.L_11:
        /*0030*/ 	.byte	0x03, 0x19
        /*0032*/ 	.short	0x0008


	//----- nvinfo : EIATTR_PARAM_CBANK
	.align		4
        /*0034*/ 	.byte	0x04, 0x0a
        /*0036*/ 	.short	(.L_13 - .L_12)
	.align		4
.L_12:
        /*0038*/ 	.word	index@(.nv.constant0.kernel4)
        /*003c*/ 	.short	0x0380
        /*003e*/ 	.short	0x0008


	//----- nvinfo : EIATTR_SW_WAR
	.align		4
.L_13:
        /*0040*/ 	.byte	0x04, 0x36
        /*0042*/ 	.short	(.L_15 - .L_14)
.L_14:
        /*0044*/ 	.word	0x00000008
.L_15:


//--------------------- .nv.callgraph             --------------------------
	.section	.nv.callgraph,"",@"SHT_CUDA_CALLGRAPH"
	.align	4
	.sectionentsize	8
	.align		4
        /*0000*/ 	.word	0x00000000
	.align		4
        /*0004*/ 	.word	0xffffffff
	.align		4
        /*0008*/ 	.word	0x00000000
	.align		4
        /*000c*/ 	.word	0xfffffffe
	.align		4
        /*0010*/ 	.word	0x00000000
	.align		4
        /*0014*/ 	.word	0xfffffffd
	.align		4
        /*0018*/ 	.word	0x00000000
	.align		4
        /*001c*/ 	.word	0xfffffffc


//--------------------- .text.kernel4             --------------------------
	.section	.text.kernel4,"ax",@progbits
	.align	128
        .global         kernel4
        .type           kernel4,@function
        .size           kernel4,(.L_x_1 - kernel4)
        .other          kernel4,@"STO_CUDA_ENTRY STV_DEFAULT"
kernel4:
.text.kernel4:
[----:B------:R-:W-:Y:S01]  /*0000*/  LDC R1, c[0x0][0x37c] ;  /* 0x0000df00ff017b82 */ /* 0x000fe20000000800 */
[----:B------:R-:W0:Y:S07]  /*0010*/  S2R R5, SR_TID.X ;  /* 0x0000000000057919 */ /* 0x000e2e0000002100 */
[----:B------:R-:W0:Y:S08]  /*0020*/  S2UR UR4, SR_CTAID.X ;  /* 0x00000000000479c3 */ /* 0x000e300000002500 */
[----:B------:R-:W0:Y:S08]  /*0030*/  LDC R0, c[0x0][0x360] ;  /* 0x0000d800ff007b82 */ /* 0x000e300000000800 */
[----:B------:R-:W1:Y:S01]  /*0040*/  LDC.64 R2, c[0x0][0x380] ;  /* 0x0000e000ff027b82 */ /* 0x000e620000000a00 */
[----:B0-----:R-:W-:Y:S01]  /*0050*/  IMAD R5, R0, UR4, R5 ;  /* 0x0000000400057c24 */ /* 0x001fe2000f8e0205 */
[----:B------:R-:W0:Y:S01]  /*0060*/  LDCU.64 UR4, c[0x0][0x358] ;  /* 0x00006b00ff0477ac */ /* 0x000e220008000a00 */
[----:B------:R-:W-:-:S03]  /*0070*/  IMAD.MOV.U32 R0, RZ, RZ, 0x1 ;  /* 0x00000001ff007424 */ /* 0x000fc600078e00ff */
[C---:B------:R-:W-:Y:S02]  /*0080*/  LOP3.LUT R4, R5.reuse, 0x1, RZ, 0xc0, !PT ;  /* 0x0000000105047812 */ /* 0x040fe400078ec0ff */
[C---:B------:R-:W-:Y:S01]  /*0090*/  ISETP.GE.U32.AND P1, PT, R5.reuse, 0x40, PT ;  /* 0x000000400500780c */ /* 0x040fe20003f26070 */
[----:B-1----:R-:W-:Y:S01]  /*00a0*/  IMAD.WIDE.U32 R2, R5, 0x4, R2 ;  /* 0x0000000405027825 */ /* 0x002fe200078e0002 */
[----:B------:R-:W-:Y:S02]  /*00b0*/  ISETP.NE.U32.AND P0, PT, R4, 0x1, PT ;  /* 0x000000010400780c */ /* 0x000fe40003f05070 */
[----:B------:R-:W-:-:S04]  /*00c0*/  SEL R0, R0, 0x2, !P1 ;  /* 0x0000000200007807 */ /* 0x000fc80004800000 */
[----:B------:R-:W-:-:S05]  /*00d0*/  SEL R5, R0, 0x3, P0 ;  /* 0x0000000300057807 */ /* 0x000fca0000000000 */
[----:B0-----:R-:W-:Y:S01]  /*00e0*/  STG.E desc[UR4][R2.64], R5 ;  /* 0x0000000502007986 */ /* 0x001fe2000c101904 */
[----:B------:R-:W-:Y:S05]  /*00f0*/  EXIT ;  /* 0x000000000000794d */ /* 0x000fea0003800000 */
.L_x_0:
[----:B------:R-:W-:-:S00]  /*0100*/  BRA `(.L_x_0) ;  /* 0xfffffffc00fc7947 */ /* 0x000fc0000383ffff */
[----:B------:R-:W-:-:S00]  /*0110*/  NOP ;  /* 0x0000000000007918 */ /* 0x000fc00000000000 */
        /* <DEDUP_REMOVED lines=14> */
.L_x_1:


//--------------------- .nv.shared.reserved.0     --------------------------
	.section	.nv.shared.reserved.0,"aw",@nobits
	.weak		__nv_reservedSMEM_offset_0_alias
	.size		__nv_reservedSMEM_offset_0_alias, 0, 64
	.other		__nv_reservedSMEM_offset_0_alias,@"STO_CUDA_RESERVED_SHARED STV_DEFAULT"
__nv_reservedSMEM_offset_0_alias:
	.zero		0
	.zero		64


//--------------------- .nv.constant0.kernel4     --------------------------
	.section	.nv.constant0.kernel4,"a",@progbits
	.sectionflags	@""
	.align	4
.nv.constant0.kernel4:
	.zero		904


//--------------------- SYMBOLS --------------------------

	.type		.nv.reservedSmem.offset0,@object
	.size		.nv.reservedSmem.offset0,0x4
